	.headerflags	@"EF_CUDA_TEXMODE_UNIFIED EF_CUDA_64BIT_ADDRESS EF_CUDA_ACCELERATORS EF_CUDA_SM90 EF_CUDA_VIRTUAL_SM(EF_CUDA_SM90)"
	.elftype	@"ET_EXEC"


//--------------------- .nv.info                  --------------------------
	.section	.nv.info,"",@"SHT_CUDA_INFO"
	.align	4


	//----- nvinfo : EIATTR_REGCOUNT
	.align		4
        /*0000*/ 	.byte	0x04, 0x2f
        /*0002*/ 	.short	(.L_3 - .L_2)
	.align		4
.L_2:
        /*0004*/ 	.word	index@(triton_poi_fused__native_batch_norm_legit_no_training_convolution_elu_13)
        /*0008*/ 	.word	0x00000016


	//----- nvinfo : EIATTR_MIN_STACK_SIZE
	.align		4
.L_3:
        /*000c*/ 	.byte	0x04, 0x12
        /*000e*/ 	.short	(.L_5 - .L_4)
	.align		4
.L_4:
        /*0010*/ 	.word	index@(triton_poi_fused__native_batch_norm_legit_no_training_convolution_elu_13)
        /*0014*/ 	.word	0x00000000


	//----- nvinfo : EIATTR_FRAME_SIZE
	.align		4
.L_5:
        /*0018*/ 	.byte	0x04, 0x11
        /*001a*/ 	.short	(.L_7 - .L_6)
	.align		4
.L_6:
        /*001c*/ 	.word	index@(triton_poi_fused__native_batch_norm_legit_no_training_convolution_elu_13)
        /*0020*/ 	.word	0x00000000


	//----- nvinfo : EIATTR_MIN_STACK_SIZE
	.align		4
.L_7:
        /*0024*/ 	.byte	0x04, 0x12
        /*0026*/ 	.short	(.L_9 - .L_8)
	.align		4
.L_8:
        /*0028*/ 	.word	index@(triton_poi_fused__native_batch_norm_legit_no_training_convolution_elu_13)
        /*002c*/ 	.word	0x00000000
.L_9:


//--------------------- .nv.info.triton_poi_fused__native_batch_norm_legit_no_training_convolution_elu_13 --------------------------
	.section	.nv.info.triton_poi_fused__native_batch_norm_legit_no_training_convolution_elu_13,"",@"SHT_CUDA_INFO"
	.sectionflags	@""
	.align	4


	//----- nvinfo : EIATTR_CUDA_API_VERSION
	.align		4
        /*0000*/ 	.byte	0x04, 0x37
        /*0002*/ 	.short	(.L_11 - .L_10)
.L_10:
        /*0004*/ 	.word	0x0000007c


	//----- nvinfo : EIATTR_KPARAM_INFO
	.align		4
.L_11:
        /*0008*/ 	.byte	0x04, 0x17
        /*000a*/ 	.short	(.L_13 - .L_12)
.L_12:
        /*000c*/ 	.word	0x00000000
        /*0010*/ 	.short	0x0007
        /*0012*/ 	.short	0x0038
        /*0014*/ 	.byte	0x00, 0xf0, 0x11, 0x00


	//----- nvinfo : EIATTR_KPARAM_INFO
	.align		4
.L_13:
        /*0018*/ 	.byte	0x04, 0x17
        /*001a*/ 	.short	(.L_15 - .L_14)
.L_14:
        /*001c*/ 	.word	0x00000000
        /*0020*/ 	.short	0x0006
        /*0022*/ 	.short	0x0030
        /*0024*/ 	.byte	0x00, 0xf4, 0x21, 0x00


	//----- nvinfo : EIATTR_KPARAM_INFO
	.align		4
.L_15:
        /*0028*/ 	.byte	0x04, 0x17
        /*002a*/ 	.short	(.L_17 - .L_16)
.L_16:
        /*002c*/ 	.word	0x00000000
        /*0030*/ 	.short	0x0005
        /*0032*/ 	.short	0x0028
        /*0034*/ 	.byte	0x00, 0xf4, 0x21, 0x00


	//----- nvinfo : EIATTR_KPARAM_INFO
	.align		4
.L_17:
        /*0038*/ 	.byte	0x04, 0x17
        /*003a*/ 	.short	(.L_19 - .L_18)
.L_18:
        /*003c*/ 	.word	0x00000000
        /*0040*/ 	.short	0x0004
        /*0042*/ 	.short	0x0020
        /*0044*/ 	.byte	0x00, 0xf4, 0x21, 0x00


	//----- nvinfo : EIATTR_KPARAM_INFO
	.align		4
.L_19:
        /*0048*/ 	.byte	0x04, 0x17
        /*004a*/ 	.short	(.L_21 - .L_20)
.L_20:
        /*004c*/ 	.word	0x00000000
        /*0050*/ 	.short	0x0003
        /*0052*/ 	.short	0x0018
        /*0054*/ 	.byte	0x00, 0xf4, 0x21, 0x00


	//----- nvinfo : EIATTR_KPARAM_INFO
	.align		4
.L_21:
        /*0058*/ 	.byte	0x04, 0x17
        /*005a*/ 	.short	(.L_23 - .L_22)
.L_22:
        /*005c*/ 	.word	0x00000000
        /*0060*/ 	.short	0x0002
        /*0062*/ 	.short	0x0010
        /*0064*/ 	.byte	0x00, 0xf4, 0x21, 0x00


	//----- nvinfo : EIATTR_KPARAM_INFO
	.align		4
.L_23:
        /*0068*/ 	.byte	0x04, 0x17
        /*006a*/ 	.short	(.L_25 - .L_24)
.L_24:
        /*006c*/ 	.word	0x00000000
        /*0070*/ 	.short	0x0001
        /*0072*/ 	.short	0x0008
        /*0074*/ 	.byte	0x00, 0xf4, 0x21, 0x00


	//----- nvinfo : EIATTR_KPARAM_INFO
	.align		4
.L_25:
        /*0078*/ 	.byte	0x04, 0x17
        /*007a*/ 	.short	(.L_27 - .L_26)
.L_26:
        /*007c*/ 	.word	0x00000000
        /*0080*/ 	.short	0x0000
        /*0082*/ 	.short	0x0000
        /*0084*/ 	.byte	0x00, 0xf4, 0x21, 0x00


	//----- nvinfo : EIATTR_SPARSE_MMA_MASK
	.align		4
.L_27:
        /*0088*/ 	.byte	0x03, 0x50
        /*008a*/ 	.short	0x0000


	//----- nvinfo : EIATTR_MAXREG_COUNT
	.align		4
        /*008c*/ 	.byte	0x03, 0x1b
        /*008e*/ 	.short	0x00ff


	//----- nvinfo : EIATTR_EXIT_INSTR_OFFSETS
	.align		4
        /*0090*/ 	.byte	0x04, 0x1c
        /*0092*/ 	.short	(.L_29 - .L_28)


	//   ....[0]....
.L_28:
        /*0094*/ 	.word	0x000004f0


	//   ....[1]....
        /*0098*/ 	.word	0x00000510


	//----- nvinfo : EIATTR_REQNTID
	.align		4
.L_29:
        /*009c*/ 	.byte	0x04, 0x10
        /*009e*/ 	.short	(.L_31 - .L_30)
.L_30:
        /*00a0*/ 	.word	0x00000080
        /*00a4*/ 	.word	0x00000001
        /*00a8*/ 	.word	0x00000001


	//----- nvinfo : EIATTR_CBANK_PARAM_SIZE
	.align		4
.L_31:
        /*00ac*/ 	.byte	0x03, 0x19
        /*00ae*/ 	.short	0x003c


	//----- nvinfo : EIATTR_PARAM_CBANK
	.align		4
        /*00b0*/ 	.byte	0x04, 0x0a
        /*00b2*/ 	.short	(.L_33 - .L_32)
	.align		4
.L_32:
        /*00b4*/ 	.word	index@(.nv.constant0.triton_poi_fused__native_batch_norm_legit_no_training_convolution_elu_13)
        /*00b8*/ 	.short	0x0210
        /*00ba*/ 	.short	0x003c


	//----- nvinfo : EIATTR_SW_WAR
	.align		4
.L_33:
        /*00bc*/ 	.byte	0x04, 0x36
        /*00be*/ 	.short	(.L_35 - .L_34)
.L_34:
        /*00c0*/ 	.word	0x00000008
.L_35:


//--------------------- .nv.callgraph             --------------------------
	.section	.nv.callgraph,"",@"SHT_CUDA_CALLGRAPH"
	.align	4
	.sectionentsize	8
	.align		4
        /*0000*/ 	.word	0x00000000
	.align		4
        /*0004*/ 	.word	0xffffffff
	.align		4
        /*0008*/ 	.word	0x00000000
	.align		4
        /*000c*/ 	.word	0xfffffffe
	.align		4
        /*0010*/ 	.word	0x00000000
	.align		4
        /*0014*/ 	.word	0xfffffffd
	.align		4
        /*0018*/ 	.word	0x00000000
	.align		4
        /*001c*/ 	.word	0xfffffffc


//--------------------- .nv.constant4             --------------------------
	.section	.nv.constant4,"a",@progbits
	.align	8
	.align		8
.nv.constant4:
        /*0000*/ 	.dword	_$_str
	.align		8
        /*0008*/ 	.dword	_$_str_$_2


//--------------------- .text.triton_poi_fused__native_batch_norm_legit_no_training_convolution_elu_13 --------------------------
	.section	.text.triton_poi_fused__native_batch_norm_legit_no_training_convolution_elu_13,"ax",@progbits
	.align	128
        .global         triton_poi_fused__native_batch_norm_legit_no_training_convolution_elu_13
        .type           triton_poi_fused__native_batch_norm_legit_no_training_convolution_elu_13,@function
        .size           triton_poi_fused__native_batch_norm_legit_no_training_convolution_elu_13,(.L_x_1 - triton_poi_fused__native_batch_norm_legit_no_training_convolution_elu_13)
        .other          triton_poi_fused__native_batch_norm_legit_no_training_convolution_elu_13,@"STO_CUDA_ENTRY STV_DEFAULT"
triton_poi_fused__native_batch_norm_legit_no_training_convolution_elu_13:
.text.triton_poi_fused__native_batch_norm_legit_no_training_convolution_elu_13:
[----:B------:R-:W0:Y:S01]  /*0000*/  LDC R1, c[0x0][0x28] ;  /* 0x00000a00ff017b82 */ /* 0x000e220000000800 */
[----:B------:R-:W1:Y:S07]  /*0010*/  S2R R0, SR_TID.X ;  /* 0x0000000000007919 */ /* 0x000e6e0000002100 */
[----:B------:R-:W2:Y:S01]  /*0020*/  LDC.64 R12, c[0x0][0x230] ;  /* 0x00008c00ff0c7b82 */ /* 0x000ea20000000a00 */
[----:B------:R-:W-:Y:S01]  /*0030*/  CS2R R4, SRZ ;  /* 0x0000000000047805 */ /* 0x000fe2000001ff00 */
[----:B------:R-:W-:Y:S01]  /*0040*/  ULDC.64 UR4, c[0x0][0x208] ;  /* 0x0000820000047ab9 */ /* 0x000fe20000000a00 */
[----:B------:R-:W3:Y:S05]  /*0050*/  S2R R3, SR_CTAID.X ;  /* 0x0000000000037919 */ /* 0x000eea0000002500 */
[----:B------:R-:W4:Y:S08]  /*0060*/  LDC.64 R10, c[0x0][0x220] ;  /* 0x00008800ff0a7b82 */ /* 0x000f300000000a00 */
[----:B------:R-:W5:Y:S08]  /*0070*/  LDC.64 R14, c[0x0][0x228] ;  /* 0x00008a00ff0e7b82 */ /* 0x000f700000000a00 */
[----:B------:R-:W5:Y:S01]  /*0080*/  LDC.64 R16, c[0x0][0x238] ;  /* 0x00008e00ff107b82 */ /* 0x000f620000000a00 */
[----:B-1----:R-:W-:-:S07]  /*0090*/  LOP3.LUT R0, R0, 0x7f, RZ, 0xc0, !PT ;  /* 0x0000007f00007812 */ /* 0x002fce00078ec0ff */
[----:B------:R-:W1:Y:S01]  /*00a0*/  LDC.64 R6, c[0x0][0x240] ;  /* 0x00009000ff067b82 */ /* 0x000e620000000a00 */
[----:B---3--:R-:W-:Y:S02]  /*00b0*/  SHF.R.S32.HI R2, RZ, 0x18, R3 ;  /* 0x00000018ff027819 */ /* 0x008fe40000011403 */
[----:B------:R-:W-:Y:S02]  /*00c0*/  LEA R0, R3, R0, 0x7 ;  /* 0x0000000003007211 */ /* 0x000fe400078e38ff */
[----:B------:R-:W-:Y:S02]  /*00d0*/  SGXT R3, R2, 0x1 ;  /* 0x000000010203781a */ /* 0x000fe40000000200 */
[----:B------:R-:W-:Y:S02]  /*00e0*/  ISETP.GE.AND P0, PT, R0, 0x800, PT ;  /* 0x000008000000780c */ /* 0x000fe40003f06270 */
[----:B------:R-:W-:-:S04]  /*00f0*/  LEA.HI R3, R3, R0, RZ, 0x9 ;  /* 0x0000000003037211 */ /* 0x000fc800078f48ff */
[----:B------:R-:W-:-:S04]  /*0100*/  LOP3.LUT R3, R3, 0xfffffe00, RZ, 0xc0, !PT ;  /* 0xfffffe0003037812 */ /* 0x000fc800078ec0ff */
[----:B------:R-:W-:Y:S02]  /*0110*/  IADD3 R19, R0, -R3, RZ ;  /* 0x8000000300137210 */ /* 0x000fe40007ffe0ff */
[----:B------:R-:W3:Y:S03]  /*0120*/  LDC.64 R2, c[0x0][0x210] ;  /* 0x00008400ff027b82 */ /* 0x000ee60000000a00 */
[----:B--2---:R-:W-:-:S05]  /*0130*/  IMAD.WIDE R12, R19, 0x4, R12 ;  /* 0x00000004130c7825 */ /* 0x004fca00078e020c */
[----:B------:R5:W2:Y:S01]  /*0140*/  @!P0 LDG.E.EL R4, desc[UR4][R12.64] ;  /* 0x000000040c048981 */ /* 0x000aa2000c2e1900 */
[----:B------:R-:W-:Y:S01]  /*0150*/  CS2R R8, SRZ ;  /* 0x0000000000087805 */ /* 0x000fe2000001ff00 */
[----:B----4-:R-:W-:-:S05]  /*0160*/  IMAD.WIDE R10, R19, 0x4, R10 ;  /* 0x00000004130a7825 */ /* 0x010fca00078e020a */
[----:B------:R4:W2:Y:S01]  /*0170*/  @!P0 LDG.E.EL R5, desc[UR4][R10.64] ;  /* 0x000000040a058981 */ /* 0x0008a2000c2e1900 */
[----:B-----5:R-:W-:-:S04]  /*0180*/  IMAD.WIDE R12, R19, 0x4, R14 ;  /* 0x00000004130c7825 */ /* 0x020fc800078e020e */
[----:B---3--:R-:W-:Y:S01]  /*0190*/  IMAD.WIDE R2, R0, 0x4, R2 ;  /* 0x0000000400027825 */ /* 0x008fe200078e0202 */
[----:B------:R-:W3:Y:S04]  /*01a0*/  @!P0 LDG.E.EL R9, desc[UR4][R12.64] ;  /* 0x000000040c098981 */ /* 0x000ee8000c2e1900 */
[----:B------:R-:W5:Y:S01]  /*01b0*/  @!P0 LDG.E R8, desc[UR4][R2.64] ;  /* 0x0000000402088981 */ /* 0x000f62000c1e1900 */
[----:B0-----:R-:W-:Y:S01]  /*01c0*/  IMAD.WIDE R14, R19, 0x4, R16 ;  /* 0x00000004130e7825 */ /* 0x001fe200078e0210 */
[----:B------:R-:W-:-:S03]  /*01d0*/  CS2R R16, SRZ ;  /* 0x0000000000107805 */ /* 0x000fc6000001ff00 */
[----:B-1----:R-:W-:-:S03]  /*01e0*/  IMAD.WIDE R6, R19, 0x4, R6 ;  /* 0x0000000413067825 */ /* 0x002fc600078e0206 */
[----:B------:R-:W3:Y:S04]  /*01f0*/  @!P0 LDG.E.EL R16, desc[UR4][R14.64] ;  /* 0x000000040e108981 */ /* 0x000ee8000c2e1900 */
[----:B------:R0:W3:Y:S01]  /*0200*/  @!P0 LDG.E.EL R17, desc[UR4][R6.64] ;  /* 0x0000000406118981 */ /* 0x0000e2000c2e1900 */
[----:B----4-:R-:W-:Y:S01]  /*0210*/  HFMA2.MMA R11, -RZ, RZ, 1.625, 0 ;  /* 0x3e800000ff0b7435 */ /* 0x010fe200000001ff */
[----:B--2---:R-:W-:-:S04]  /*0220*/  FADD R4, R4, 9.9999997473787516356e-05 ;  /* 0x38d1b71704047421 */ /* 0x004fc80000000000 */
[----:B------:R-:W1:Y:S02]  /*0230*/  MUFU.SQRT R18, R4 ;  /* 0x0000000400127308 */ /* 0x000e640000002000 */
[C---:B-1----:R-:W-:Y:S02]  /*0240*/  FSETP.GT.AND P1, PT, R18.reuse, 8.50705917302346158658e+37, PT ;  /* 0x7e8000001200780b */ /* 0x042fe40003f24000 */
[----:B------:R-:W-:-:S11]  /*0250*/  FSETP.GEU.AND P2, PT, R18, 1.175494350822287508e-38, PT ;  /* 0x008000001200780b */ /* 0x000fd60003f4e000 */
[----:B------:R-:W-:-:S04]  /*0260*/  @P1 FMUL R18, R18, 0.25 ;  /* 0x3e80000012121820 */ /* 0x000fc80000400000 */
[----:B------:R-:W-:-:S06]  /*0270*/  @!P2 FMUL R18, R18, 16777216 ;  /* 0x4b8000001212a820 */ /* 0x000fcc0000400000 */
[----:B------:R-:W0:Y:S01]  /*0280*/  MUFU.RCP R18, R18 ;  /* 0x0000001200127308 */ /* 0x000e220000001000 */
[----:B------:R-:W-:Y:S01]  /*0290*/  FSEL R11, R11, 1, P1 ;  /* 0x3f8000000b0b7808 */ /* 0x000fe20000800000 */
[----:B-----5:R-:W-:-:S04]  /*02a0*/  FADD R5, R5, R8 ;  /* 0x0000000805057221 */ /* 0x020fc80000000000 */
[----:B------:R-:W-:Y:S01]  /*02b0*/  @!P2 FMUL R11, R11, 16777216 ;  /* 0x4b8000000b0ba820 */ /* 0x000fe20000400000 */
[----:B---3--:R-:W-:-:S03]  /*02c0*/  FADD R9, R5, -R9 ;  /* 0x8000000905097221 */ /* 0x008fc60000000000 */
[----:B0-----:R-:W-:-:S04]  /*02d0*/  FMUL R6, R18, R11 ;  /* 0x0000000b12067220 */ /* 0x001fc80000400000 */
[----:B------:R-:W-:-:S04]  /*02e0*/  FMUL R6, R9, R6 ;  /* 0x0000000609067220 */ /* 0x000fc80000400000 */
[----:B------:R-:W-:-:S04]  /*02f0*/  FFMA R16, R6, R16, R17 ;  /* 0x0000001006107223 */ /* 0x000fc80000000011 */
[----:B------:R-:W-:-:S06]  /*0300*/  FMUL R4, R16, 1.4426950216293334961 ;  /* 0x3fb8aa3b10047820 */ /* 0x000fcc0000400000 */
[----:B------:R-:W0:Y:S01]  /*0310*/  FRND R4, R4 ;  /* 0x0000000400047307 */ /* 0x000e220000201000 */
[----:B------:R-:W-:-:S05]  /*0320*/  FADD.FTZ R6, |R16|, -RZ ;  /* 0x800000ff10067221 */ /* 0x000fca0000010200 */
[----:B------:R-:W-:-:S04]  /*0330*/  FSETP.GEU.AND P1, PT, R6, 0.40999999642372131348, PT ;  /* 0x3ed1eb850600780b */ /* 0x000fc80003f2e000 */
[----:B0-----:R-:W-:Y:S02]  /*0340*/  FSEL R7, R4, RZ, P1 ;  /* 0x000000ff04077208 */ /* 0x001fe40000800000 */
[----:B------:R-:W-:-:S03]  /*0350*/  MOV R9, 0x3ab5ebe6 ;  /* 0x3ab5ebe600097802 */ /* 0x000fc60000000f00 */
[C---:B------:R-:W-:Y:S01]  /*0360*/  FFMA.FTZ R6, -R7.reuse, 0.693145751953125, R16 ;  /* 0x3f31720007067823 */ /* 0x040fe20000010110 */
[----:B------:R-:W-:-:S03]  /*0370*/  FSETP.NEU.AND P2, PT, R7, 128, PT ;  /* 0x430000000700780b */ /* 0x000fc60003f4d000 */
[C---:B------:R-:W-:Y:S01]  /*0380*/  FFMA.FTZ R6, -R7.reuse, 1.428606765330187045e-06, R6 ;  /* 0x35bfbe8e07067823 */ /* 0x040fe20000010106 */
[----:B------:R-:W-:-:S03]  /*0390*/  FSEL R8, R7, 127, P2 ;  /* 0x42fe000007087808 */ /* 0x000fc60001000000 */
[----:B------:R-:W-:-:S04]  /*03a0*/  FFMA.FTZ R7, R6, R9, 0.0083824126049876213074 ;  /* 0x3c09566306077423 */ /* 0x000fc80000010009 */
[C---:B------:R-:W-:Y:S01]  /*03b0*/  FFMA.FTZ R7, R6.reuse, R7, 0.041667830199003219604 ;  /* 0x3d2aabe306077423 */ /* 0x040fe20000010007 */
[----:B------:R-:W0:Y:S03]  /*03c0*/  MUFU.EX2 R9, R8 ;  /* 0x0000000800097308 */ /* 0x000e260000000800 */
[----:B------:R-:W-:-:S04]  /*03d0*/  FFMA.FTZ R7, R6, R7, 0.16666397452354431152 ;  /* 0x3e2aa9f606077423 */ /* 0x000fc80000010007 */
[----:B------:R-:W-:-:S04]  /*03e0*/  FFMA.FTZ R7, R6, R7, 0.49999994039535522461 ;  /* 0x3efffffe06077423 */ /* 0x000fc80000010007 */
[----:B------:R-:W-:-:S04]  /*03f0*/  FMUL R7, R6, R7 ;  /* 0x0000000706077220 */ /* 0x000fc80000400000 */
[----:B------:R-:W-:Y:S01]  /*0400*/  FFMA.FTZ R4, R6, R7, R6 ;  /* 0x0000000706047223 */ /* 0x000fe20000010006 */
[C---:B0-----:R-:W-:Y:S01]  /*0410*/  FADD R10, R9.reuse, -1 ;  /* 0xbf800000090a7421 */ /* 0x041fe20000000000 */
[----:B------:R-:W0:Y:S01]  /*0420*/  LDC.64 R6, c[0x0][0x218] ;  /* 0x00008600ff067b82 */ /* 0x000e220000000a00 */
[----:B------:R-:W-:Y:S02]  /*0430*/  FSETP.NEU.AND P1, PT, R16, RZ, PT ;  /* 0x000000ff1000720b */ /* 0x000fe40003f2d000 */
[----:B------:R-:W-:-:S04]  /*0440*/  FFMA.FTZ R4, R9, R4, R10 ;  /* 0x0000000409047223 */ /* 0x000fc8000001000a */
[----:B------:R-:W-:Y:S01]  /*0450*/  @!P2 FADD R4, R4, R4 ;  /* 0x000000040404a221 */ /* 0x000fe20000000000 */
[C---:B------:R-:W-:Y:S02]  /*0460*/  FSETP.GT.AND P2, PT, R8.reuse, 128, PT ;  /* 0x430000000800780b */ /* 0x040fe40003f44000 */
[----:B------:R-:W-:Y:S02]  /*0470*/  FSETP.GEU.AND P3, PT, R8, -25, PT ;  /* 0xc1c800000800780b */ /* 0x000fe40003f6e000 */
[----:B------:R-:W-:Y:S01]  /*0480*/  FSEL R4, R4, +INF , !P2 ;  /* 0x7f80000004047808 */ /* 0x000fe20005000000 */
[----:B------:R1:W-:Y:S03]  /*0490*/  @!P0 STG.E desc[UR4][R2.64], R5 ;  /* 0x0000000502008986 */ /* 0x0003e6000c101904 */
[----:B------:R-:W-:Y:S01]  /*04a0*/  FSEL R9, R4, -1, P3 ;  /* 0xbf80000004097808 */ /* 0x000fe20001800000 */
[C---:B------:R-:W-:Y:S01]  /*04b0*/  @!P1 FADD R9, R16.reuse, R16 ;  /* 0x0000001010099221 */ /* 0x040fe20000000000 */
[----:B------:R-:W-:-:S04]  /*04c0*/  FSETP.GT.AND P1, PT, R16, RZ, PT ;  /* 0x000000ff1000720b */ /* 0x000fc80003f24000 */
[----:B------:R-:W-:Y:S01]  /*04d0*/  FSEL R9, R16, R9, P1 ;  /* 0x0000000910097208 */ /* 0x000fe20000800000 */
[----:B0-----:R-:W-:Y:S01]  /*04e0*/  IMAD.WIDE R6, R0, 0x4, R6 ;  /* 0x0000000400067825 */ /* 0x001fe200078e0206 */
[----:B-1----:R-:W-:Y:S07]  /*04f0*/  @P0 EXIT ;  /* 0x000000000000094d */ /* 0x002fee0003800000 */
[----:B------:R-:W-:Y:S01]  /*0500*/  STG.E desc[UR4][R6.64], R9 ;  /* 0x0000000906007986 */ /* 0x000fe2000c101904 */
[----:B------:R-:W-:Y:S05]  /*0510*/  EXIT ;  /* 0x000000000000794d */ /* 0x000fea0003800000 */
.L_x_0:
[----:B------:R-:W-:-:S00]  /*0520*/  BRA `(.L_x_0) ;  /* 0xfffffffc00fc7947 */ /* 0x000fc0000383ffff */
[----:B------:R-:W-:-:S00]  /*0530*/  NOP ;  /* 0x0000000000007918 */ /* 0x000fc00000000000 */
        /* <DEDUP_REMOVED lines=12> */
.L_x_1:


//--------------------- .nv.global.init           --------------------------
	.section	.nv.global.init,"aw",@progbits
.nv.global.init:
	.type		_$_str,@object
	.size		_$_str,(_$_str_$_2 - _$_str)
_$_str:
        /*0000*/ 	.byte	0x5f, 0x5f, 0x43, 0x55, 0x44, 0x41, 0x5f, 0x46, 0x54, 0x5a, 0x00
	.type		_$_str_$_2,@object
	.size		_$_str_$_2,(.L_1 - _$_str_$_2)
_$_str_$_2:
        /*000b*/ 	.byte	0x5f, 0x5f, 0x43, 0x55, 0x44, 0x41, 0x5f, 0x50, 0x52, 0x45, 0x43, 0x5f, 0x53, 0x51, 0x52, 0x54
        /*001b*/ 	.byte	0x00
.L_1:


//--------------------- .nv.constant0.triton_poi_fused__native_batch_norm_legit_no_training_convolution_elu_13 --------------------------
	.section	.nv.constant0.triton_poi_fused__native_batch_norm_legit_no_training_convolution_elu_13,"a",@progbits
	.sectionflags	@""
	.align	4
.nv.constant0.triton_poi_fused__native_batch_norm_legit_no_training_convolution_elu_13:
	.zero		588
